//
// Generated by NVIDIA NVVM Compiler
//
// Compiler Build ID: CL-36424714
// Cuda compilation tools, release 13.0, V13.0.88
// Based on NVVM 20.0.0
//

.version 9.0
.target sm_100
.address_size 64

	// .globl	_Z12hello_kernelv
.extern .func  (.param .b32 func_retval0) vprintf
(
	.param .b64 vprintf_param_0,
	.param .b64 vprintf_param_1
)
;
.global .align 1 .b8 $str[30] = {32, 32, 91, 71, 80, 85, 93, 32, 72, 101, 108, 108, 111, 32, 102, 114, 111, 109, 32, 116, 104, 114, 101, 97, 100, 32, 37, 100, 10};

.visible .entry _Z12hello_kernelv()
{
	.local .align 8 .b8 	__local_depot0[8];
	.reg .b64 	%SP;
	.reg .b64 	%SPL;
	.reg .b32 	%r<4>;
	.reg .b64 	%rd<5>;

	mov.u64 	%SPL, __local_depot0;
	cvta.local.u64 	%SP, %SPL;
	add.u64 	%rd1, %SP, 0;
	add.u64 	%rd2, %SPL, 0;
	mov.u32 	%r1, %tid.x;
	st.local.u32 	[%rd2], %r1;
	mov.u64 	%rd3, $str;
	cvta.global.u64 	%rd4, %rd3;
	{ // callseq 0, 0
	.param .b64 param0;
	st.param.b64 	[param0], %rd4;
	.param .b64 param1;
	st.param.b64 	[param1], %rd1;
	.param .b32 retval0;
	call.uni (retval0), 
	vprintf, 
	(
	param0, 
	param1
	);
	ld.param.b32 	%r2, [retval0];
	} // callseq 0
	ret;

}


// ===== COMPILED SASS (sm_100) =====

	.target	sm_100

	.elftype	@"ET_EXEC"


//--------------------- .note.nv.tkinfo           --------------------------
	.section	.note.nv.tkinfo,"",@"SHT_NOTE"
	.sectionflags	@"SHF_NOTE_NV_TKINFO"
	.tkinfo
        /*0018*/ 	.word	0x00000002
        /*0030*/ 	.string	""
        /*0030*/ 	.string	"ptxas"
        /*0030*/ 	.string	"Cuda compilation tools, release 13.0, V13.0.88"
        /*0030*/ 	.string	"Build cuda_13.0.r13.0/compiler.36424714_0"
        /*0030*/ 	.string	"-arch sm_100 -m 64 "



//--------------------- .note.nv.cuinfo           --------------------------
	.section	.note.nv.cuinfo,"",@"SHT_NOTE"
	.sectionflags	@"SHF_NOTE_NV_CUINFO"
        /*0018*/ 	.short	0x0002
        /*001a*/ 	.short	0x0064
        /*001c*/ 	.short	0x0082
	.zero		2


//--------------------- .nv.info                  --------------------------
	.section	.nv.info,"",@"SHT_CUDA_INFO"
	.align	4


	//----- nvinfo : EIATTR_REGCOUNT
	.align		4
        /*0000*/ 	.byte	0x04, 0x2f
        /*0002*/ 	.short	(.L_2 - .L_1)
	.align		4
.L_1:
        /*0004*/ 	.word	index@(_Z12hello_kernelv)
        /*0008*/ 	.word	0x00000018


	//----- nvinfo : EIATTR_FRAME_SIZE
	.align		4
.L_2:
        /*000c*/ 	.byte	0x04, 0x11
        /*000e*/ 	.short	(.L_4 - .L_3)
	.align		4
.L_3:
        /*0010*/ 	.word	index@(_Z12hello_kernelv)
        /*0014*/ 	.word	0x00000008


	//----- nvinfo : EIATTR_MIN_STACK_SIZE
	.align		4
.L_4:
        /*0018*/ 	.byte	0x04, 0x12
        /*001a*/ 	.short	(.L_6 - .L_5)
	.align		4
.L_5:
        /*001c*/ 	.word	index@(_Z12hello_kernelv)
        /*0020*/ 	.word	0x00000008
.L_6:


//--------------------- .nv.compat                --------------------------
	.section	.nv.compat,"",@"SHT_CUDA_COMPAT_INFO"
	.align	4
        /*0000*/ 	.byte	0x02, 0x09, 0x00, 0x00, 0x02, 0x02, 0x01, 0x00, 0x02, 0x05, 0x05, 0x00, 0x03, 0x07, 0x01, 0x01
        /*0010*/ 	.byte	0x02, 0x03, 0x00, 0x00, 0x02, 0x06, 0x01, 0x00, 0x04, 0x0b, 0x08, 0x00, 0x09, 0x00, 0x00, 0x00
        /*0020*/ 	.byte	0x00, 0x00, 0x00, 0x00


//--------------------- .nv.info._Z12hello_kernelv --------------------------
	.section	.nv.info._Z12hello_kernelv,"",@"SHT_CUDA_INFO"
	.sectionflags	@""
	.align	4


	//----- nvinfo : EIATTR_CUDA_API_VERSION
	.align		4
        /*0000*/ 	.byte	0x04, 0x37
        /*0002*/ 	.short	(.L_8 - .L_7)
.L_7:
        /*0004*/ 	.word	0x00000082


	//----- nvinfo : EIATTR_SPARSE_MMA_MASK
	.align		4
.L_8:
        /*0008*/ 	.byte	0x03, 0x50
        /*000a*/ 	.short	0x0000


	//----- nvinfo : EIATTR_MAXREG_COUNT
	.align		4
        /*000c*/ 	.byte	0x03, 0x1b
        /*000e*/ 	.short	0x00ff


	//----- nvinfo : EIATTR_EXTERNS
	.align		4
        /*0010*/ 	.byte	0x04, 0x0f
        /*0012*/ 	.short	(.L_10 - .L_9)


	//   ....[0]....
	.align		4
.L_9:
        /*0014*/ 	.word	index@(vprintf)


	//----- nvinfo : EIATTR_MERCURY_ISA_VERSION
	.align		4
.L_10:
        /*0018*/ 	.byte	0x03, 0x5f
        /*001a*/ 	.short	0x0101


	//----- nvinfo : EIATTR_VRC_CTA_INIT_COUNT
	.align		4
        /*001c*/ 	.byte	0x02, 0x4a
	.zero		1
	.zero		1


	//----- nvinfo : EIATTR_SYSCALL_OFFSETS
	.align		4
        /*0020*/ 	.byte	0x04, 0x46
        /*0022*/ 	.short	(.L_12 - .L_11)


	//   ....[0]....
.L_11:
        /*0024*/ 	.word	0x000000e0


	//----- nvinfo : EIATTR_EXIT_INSTR_OFFSETS
	.align		4
.L_12:
        /*0028*/ 	.byte	0x04, 0x1c
        /*002a*/ 	.short	(.L_14 - .L_13)


	//   ....[0]....
.L_13:
        /*002c*/ 	.word	0x000000f0


	//----- nvinfo : EIATTR_SW_WAR
	.align		4
.L_14:
        /*0030*/ 	.byte	0x04, 0x36
        /*0032*/ 	.short	(.L_16 - .L_15)
.L_15:
        /*0034*/ 	.word	0x00000008
.L_16:


//--------------------- .nv.callgraph             --------------------------
	.section	.nv.callgraph,"",@"SHT_CUDA_CALLGRAPH"
	.align	4
	.sectionentsize	8
	.align		4
        /*0000*/ 	.word	0x00000000
	.align		4
        /*0004*/ 	.word	0xffffffff
	.align		4
        /*0008*/ 	.word	index@(_Z12hello_kernelv)
	.align		4
        /*000c*/ 	.word	index@(vprintf)
	.align		4
        /*0010*/ 	.word	0x00000000
	.align		4
        /*0014*/ 	.word	0xfffffffe
	.align		4
        /*0018*/ 	.word	0x00000000
	.align		4
        /*001c*/ 	.word	0xfffffffd
	.align		4
        /*0020*/ 	.word	0x00000000
	.align		4
        /*0024*/ 	.word	0xfffffffc


//--------------------- .nv.constant4             --------------------------
	.section	.nv.constant4,"a",@progbits
	.align	8
	.align		8
.nv.constant4:
        /*0000*/ 	.dword	vprintf
	.align		8
        /*0008*/ 	.dword	$str


//--------------------- .text._Z12hello_kernelv   --------------------------
	.section	.text._Z12hello_kernelv,"ax",@progbits
	.align	128
        .global         _Z12hello_kernelv
        .type           _Z12hello_kernelv,@function
        .size           _Z12hello_kernelv,(.L_x_2 - _Z12hello_kernelv)
        .other          _Z12hello_kernelv,@"STO_CUDA_ENTRY STV_DEFAULT"
_Z12hello_kernelv:
.text._Z12hello_kernelv:
[----:B------:R-:W0:Y:S01]  /*0000*/  LDC R1, c[0x0][0x37c] ;  /* 0x0000df00ff017b82 */ /* 0x000e220000000800 */
[----:B------:R-:W1:Y:S01]  /*0010*/  S2R R8, SR_TID.X ;  /* 0x0000000000087919 */ /* 0x000e620000002100 */
[----:B0-----:R-:W-:Y:S01]  /*0020*/  VIADD R1, R1, 0xfffffff8 ;  /* 0xfffffff801017836 */ /* 0x001fe20000000000 */
[----:B------:R-:W-:Y:S01]  /*0030*/  MOV R0, 0x0 ;  /* 0x0000000000007802 */ /* 0x000fe20000000f00 */
[----:B------:R-:W0:Y:S04]  /*0040*/  LDCU UR4, c[0x0][0x2f8] ;  /* 0x00005f00ff0477ac */ /* 0x000e280008000800 */
[----:B------:R2:W3:Y:S01]  /*0050*/  LDC.64 R2, c[0x4][R0] ;  /* 0x0100000000027b82 */ /* 0x0004e20000000a00 */
[----:B------:R-:W4:Y:S01]  /*0060*/  LDCU.64 UR6, c[0x4][0x8] ;  /* 0x01000100ff0677ac */ /* 0x000f220008000a00 */
[----:B------:R-:W5:Y:S01]  /*0070*/  LDCU UR5, c[0x0][0x2fc] ;  /* 0x00005f80ff0577ac */ /* 0x000f620008000800 */
[----:B0-----:R-:W-:Y:S01]  /*0080*/  IADD3 R6, P0, PT, R1, UR4, RZ ;  /* 0x0000000401067c10 */ /* 0x001fe2000ff1e0ff */
[----:B----4-:R-:W-:Y:S01]  /*0090*/  IMAD.U32 R4, RZ, RZ, UR6 ;  /* 0x00000006ff047e24 */ /* 0x010fe2000f8e00ff */
[----:B------:R-:W-:-:S03]  /*00a0*/  MOV R5, UR7 ;  /* 0x0000000700057c02 */ /* 0x000fc60008000f00 */
[----:B-----5:R-:W-:Y:S01]  /*00b0*/  IMAD.X R7, RZ, RZ, UR5, P0 ;  /* 0x00000005ff077e24 */ /* 0x020fe200080e06ff */
[----:B-1----:R2:W-:Y:S07]  /*00c0*/  STL [R1], R8 ;  /* 0x0000000801007387 */ /* 0x0025ee0000100800 */
[----:B------:R-:W-:-:S07]  /*00d0*/  LEPC R20, `(.L_x_0) ;  /* 0x000000001014794e */ /* 0x000fce0000000000 */
[----:B--23--:R-:W-:Y:S05]  /*00e0*/  CALL.ABS.NOINC R2 ;  /* 0x0000000002007343 */ /* 0x00cfea0003c00000 */
.L_x_0:
[----:B------:R-:W-:Y:S05]  /*00f0*/  EXIT ;  /* 0x000000000000794d */ /* 0x000fea0003800000 */
.L_x_1:
[----:B------:R-:W-:-:S00]  /*0100*/  BRA `(.L_x_1) ;  /* 0xfffffffc00fc7947 */ /* 0x000fc0000383ffff */
[----:B------:R-:W-:-:S00]  /*0110*/  NOP ;  /* 0x0000000000007918 */ /* 0x000fc00000000000 */
        /* <DEDUP_REMOVED lines=14> */
.L_x_2:


//--------------------- .nv.global.init           --------------------------
	.section	.nv.global.init,"aw",@progbits
.nv.global.init:
	.type		$str,@object
	.size		$str,(.L_0 - $str)
$str:
        /*0000*/ 	.byte	0x20, 0x20, 0x5b, 0x47, 0x50, 0x55, 0x5d, 0x20, 0x48, 0x65, 0x6c, 0x6c, 0x6f, 0x20, 0x66, 0x72
        /*0010*/ 	.byte	0x6f, 0x6d, 0x20, 0x74, 0x68, 0x72, 0x65, 0x61, 0x64, 0x20, 0x25, 0x64, 0x0a, 0x00
.L_0:


//--------------------- .nv.shared.reserved.0     --------------------------
	.section	.nv.shared.reserved.0,"aw",@nobits
	.weak		__nv_reservedSMEM_offset_0_alias
	.size		__nv_reservedSMEM_offset_0_alias, 0, 64
	.other		__nv_reservedSMEM_offset_0_alias,@"STO_CUDA_RESERVED_SHARED STV_DEFAULT"
__nv_reservedSMEM_offset_0_alias:
	.zero		0
	.zero		64


//--------------------- .nv.constant0._Z12hello_kernelv --------------------------
	.section	.nv.constant0._Z12hello_kernelv,"a",@progbits
	.sectionflags	@""
	.align	4
.nv.constant0._Z12hello_kernelv:
	.zero		896


//--------------------- SYMBOLS --------------------------

	.type		.nv.reservedSmem.offset0,@object
	.size		.nv.reservedSmem.offset0,0x4
	.type		vprintf,@function
